//
// Generated by NVIDIA NVVM Compiler
//
// Compiler Build ID: CL-36424714
// Cuda compilation tools, release 13.0, V13.0.88
// Based on NVVM 20.0.0
//

.version 9.0
.target sm_100
.address_size 64

	// .globl	_Z17elmatmult_genericPfS_S_

.visible .entry _Z17elmatmult_genericPfS_S_(
	.param .u64 .ptr .align 1 _Z17elmatmult_genericPfS_S__param_0,
	.param .u64 .ptr .align 1 _Z17elmatmult_genericPfS_S__param_1,
	.param .u64 .ptr .align 1 _Z17elmatmult_genericPfS_S__param_2
)
{


	ret;

}
	// .globl	_Z16elmatdiv_genericPfS_S_
.visible .entry _Z16elmatdiv_genericPfS_S_(
	.param .u64 .ptr .align 1 _Z16elmatdiv_genericPfS_S__param_0,
	.param .u64 .ptr .align 1 _Z16elmatdiv_genericPfS_S__param_1,
	.param .u64 .ptr .align 1 _Z16elmatdiv_genericPfS_S__param_2
)
{


	ret;

}


// ===== COMPILED SASS (sm_100) =====

	.target	sm_100

	.elftype	@"ET_EXEC"


//--------------------- .note.nv.tkinfo           --------------------------
	.section	.note.nv.tkinfo,"",@"SHT_NOTE"
	.sectionflags	@"SHF_NOTE_NV_TKINFO"
	.tkinfo
        /*0018*/ 	.word	0x00000002
        /*0030*/ 	.string	""
        /*0030*/ 	.string	"ptxas"
        /*0030*/ 	.string	"Cuda compilation tools, release 13.0, V13.0.88"
        /*0030*/ 	.string	"Build cuda_13.0.r13.0/compiler.36424714_0"
        /*0030*/ 	.string	"-arch sm_100 -m 64 "



//--------------------- .note.nv.cuinfo           --------------------------
	.section	.note.nv.cuinfo,"",@"SHT_NOTE"
	.sectionflags	@"SHF_NOTE_NV_CUINFO"
        /*0018*/ 	.short	0x0002
        /*001a*/ 	.short	0x0064
        /*001c*/ 	.short	0x0082
	.zero		2


//--------------------- .nv.info                  --------------------------
	.section	.nv.info,"",@"SHT_CUDA_INFO"
	.align	4


	//----- nvinfo : EIATTR_REGCOUNT
	.align		4
        /*0000*/ 	.byte	0x04, 0x2f
        /*0002*/ 	.short	(.L_1 - .L_0)
	.align		4
.L_0:
        /*0004*/ 	.word	index@(_Z17elmatmult_genericPfS_S_)
        /*0008*/ 	.word	0x00000004


	//----- nvinfo : EIATTR_FRAME_SIZE
	.align		4
.L_1:
        /*000c*/ 	.byte	0x04, 0x11
        /*000e*/ 	.short	(.L_3 - .L_2)
	.align		4
.L_2:
        /*0010*/ 	.word	index@(_Z17elmatmult_genericPfS_S_)
        /*0014*/ 	.word	0x00000000


	//----- nvinfo : EIATTR_REGCOUNT
	.align		4
.L_3:
        /*0018*/ 	.byte	0x04, 0x2f
        /*001a*/ 	.short	(.L_5 - .L_4)
	.align		4
.L_4:
        /*001c*/ 	.word	index@(_Z16elmatdiv_genericPfS_S_)
        /*0020*/ 	.word	0x00000004


	//----- nvinfo : EIATTR_FRAME_SIZE
	.align		4
.L_5:
        /*0024*/ 	.byte	0x04, 0x11
        /*0026*/ 	.short	(.L_7 - .L_6)
	.align		4
.L_6:
        /*0028*/ 	.word	index@(_Z16elmatdiv_genericPfS_S_)
        /*002c*/ 	.word	0x00000000


	//----- nvinfo : EIATTR_MIN_STACK_SIZE
	.align		4
.L_7:
        /*0030*/ 	.byte	0x04, 0x12
        /*0032*/ 	.short	(.L_9 - .L_8)
	.align		4
.L_8:
        /*0034*/ 	.word	index@(_Z16elmatdiv_genericPfS_S_)
        /*0038*/ 	.word	0x00000000


	//----- nvinfo : EIATTR_MIN_STACK_SIZE
	.align		4
.L_9:
        /*003c*/ 	.byte	0x04, 0x12
        /*003e*/ 	.short	(.L_11 - .L_10)
	.align		4
.L_10:
        /*0040*/ 	.word	index@(_Z17elmatmult_genericPfS_S_)
        /*0044*/ 	.word	0x00000000
.L_11:


//--------------------- .nv.compat                --------------------------
	.section	.nv.compat,"",@"SHT_CUDA_COMPAT_INFO"
	.align	4
        /*0000*/ 	.byte	0x02, 0x09, 0x00, 0x00, 0x02, 0x02, 0x01, 0x00, 0x02, 0x05, 0x05, 0x00, 0x03, 0x07, 0x01, 0x01
        /*0010*/ 	.byte	0x02, 0x03, 0x00, 0x00, 0x02, 0x06, 0x01, 0x00, 0x04, 0x0b, 0x08, 0x00, 0x09, 0x00, 0x00, 0x00
        /*0020*/ 	.byte	0x00, 0x00, 0x00, 0x00


//--------------------- .nv.info._Z16elmatdiv_genericPfS_S_ --------------------------
	.section	.nv.info._Z16elmatdiv_genericPfS_S_,"",@"SHT_CUDA_INFO"
	.sectionflags	@""
	.align	4


	//----- nvinfo : EIATTR_CUDA_API_VERSION
	.align		4
        /*0000*/ 	.byte	0x04, 0x37
        /*0002*/ 	.short	(.L_13 - .L_12)
.L_12:
        /*0004*/ 	.word	0x00000082


	//----- nvinfo : EIATTR_KPARAM_INFO
	.align		4
.L_13:
        /*0008*/ 	.byte	0x04, 0x17
        /*000a*/ 	.short	(.L_15 - .L_14)
.L_14:
        /*000c*/ 	.word	0x00000000
        /*0010*/ 	.short	0x0002
        /*0012*/ 	.short	0x0010
        /*0014*/ 	.byte	0x00, 0xf5, 0x21, 0x00


	//----- nvinfo : EIATTR_KPARAM_INFO
	.align		4
.L_15:
        /*0018*/ 	.byte	0x04, 0x17
        /*001a*/ 	.short	(.L_17 - .L_16)
.L_16:
        /*001c*/ 	.word	0x00000000
        /*0020*/ 	.short	0x0001
        /*0022*/ 	.short	0x0008
        /*0024*/ 	.byte	0x00, 0xf5, 0x21, 0x00


	//----- nvinfo : EIATTR_KPARAM_INFO
	.align		4
.L_17:
        /*0028*/ 	.byte	0x04, 0x17
        /*002a*/ 	.short	(.L_19 - .L_18)
.L_18:
        /*002c*/ 	.word	0x00000000
        /*0030*/ 	.short	0x0000
        /*0032*/ 	.short	0x0000
        /*0034*/ 	.byte	0x00, 0xf5, 0x21, 0x00


	//----- nvinfo : EIATTR_SPARSE_MMA_MASK
	.align		4
.L_19:
        /*0038*/ 	.byte	0x03, 0x50
        /*003a*/ 	.short	0x0000


	//----- nvinfo : EIATTR_MAXREG_COUNT
	.align		4
        /*003c*/ 	.byte	0x03, 0x1b
        /*003e*/ 	.short	0x00ff


	//----- nvinfo : EIATTR_MERCURY_ISA_VERSION
	.align		4
        /*0040*/ 	.byte	0x03, 0x5f
        /*0042*/ 	.short	0x0101


	//----- nvinfo : EIATTR_VRC_CTA_INIT_COUNT
	.align		4
        /*0044*/ 	.byte	0x02, 0x4a
	.zero		1
	.zero		1


	//----- nvinfo : EIATTR_EXIT_INSTR_OFFSETS
	.align		4
        /*0048*/ 	.byte	0x04, 0x1c
        /*004a*/ 	.short	(.L_21 - .L_20)


	//   ....[0]....
.L_20:
        /*004c*/ 	.word	0x00000010


	//----- nvinfo : EIATTR_CBANK_PARAM_SIZE
	.align		4
.L_21:
        /*0050*/ 	.byte	0x03, 0x19
        /*0052*/ 	.short	0x0018


	//----- nvinfo : EIATTR_PARAM_CBANK
	.align		4
        /*0054*/ 	.byte	0x04, 0x0a
        /*0056*/ 	.short	(.L_23 - .L_22)
	.align		4
.L_22:
        /*0058*/ 	.word	index@(.nv.constant0._Z16elmatdiv_genericPfS_S_)
        /*005c*/ 	.short	0x0380
        /*005e*/ 	.short	0x0018


	//----- nvinfo : EIATTR_SW_WAR
	.align		4
.L_23:
        /*0060*/ 	.byte	0x04, 0x36
        /*0062*/ 	.short	(.L_25 - .L_24)
.L_24:
        /*0064*/ 	.word	0x00000008
.L_25:


//--------------------- .nv.info._Z17elmatmult_genericPfS_S_ --------------------------
	.section	.nv.info._Z17elmatmult_genericPfS_S_,"",@"SHT_CUDA_INFO"
	.sectionflags	@""
	.align	4


	//----- nvinfo : EIATTR_CUDA_API_VERSION
	.align		4
        /*0000*/ 	.byte	0x04, 0x37
        /*0002*/ 	.short	(.L_27 - .L_26)
.L_26:
        /*0004*/ 	.word	0x00000082


	//----- nvinfo : EIATTR_KPARAM_INFO
	.align		4
.L_27:
        /*0008*/ 	.byte	0x04, 0x17
        /*000a*/ 	.short	(.L_29 - .L_28)
.L_28:
        /*000c*/ 	.word	0x00000000
        /*0010*/ 	.short	0x0002
        /*0012*/ 	.short	0x0010
        /*0014*/ 	.byte	0x00, 0xf5, 0x21, 0x00


	//----- nvinfo : EIATTR_KPARAM_INFO
	.align		4
.L_29:
        /*0018*/ 	.byte	0x04, 0x17
        /*001a*/ 	.short	(.L_31 - .L_30)
.L_30:
        /*001c*/ 	.word	0x00000000
        /*0020*/ 	.short	0x0001
        /*0022*/ 	.short	0x0008
        /*0024*/ 	.byte	0x00, 0xf5, 0x21, 0x00


	//----- nvinfo : EIATTR_KPARAM_INFO
	.align		4
.L_31:
        /*0028*/ 	.byte	0x04, 0x17
        /*002a*/ 	.short	(.L_33 - .L_32)
.L_32:
        /*002c*/ 	.word	0x00000000
        /*0030*/ 	.short	0x0000
        /*0032*/ 	.short	0x0000
        /*0034*/ 	.byte	0x00, 0xf5, 0x21, 0x00


	//----- nvinfo : EIATTR_SPARSE_MMA_MASK
	.align		4
.L_33:
        /*0038*/ 	.byte	0x03, 0x50
        /*003a*/ 	.short	0x0000


	//----- nvinfo : EIATTR_MAXREG_COUNT
	.align		4
        /*003c*/ 	.byte	0x03, 0x1b
        /*003e*/ 	.short	0x00ff


	//----- nvinfo : EIATTR_MERCURY_ISA_VERSION
	.align		4
        /*0040*/ 	.byte	0x03, 0x5f
        /*0042*/ 	.short	0x0101


	//----- nvinfo : EIATTR_VRC_CTA_INIT_COUNT
	.align		4
        /*0044*/ 	.byte	0x02, 0x4a
	.zero		1
	.zero		1


	//----- nvinfo : EIATTR_EXIT_INSTR_OFFSETS
	.align		4
        /*0048*/ 	.byte	0x04, 0x1c
        /*004a*/ 	.short	(.L_35 - .L_34)


	//   ....[0]....
.L_34:
        /*004c*/ 	.word	0x00000010


	//----- nvinfo : EIATTR_CBANK_PARAM_SIZE
	.align		4
.L_35:
        /*0050*/ 	.byte	0x03, 0x19
        /*0052*/ 	.short	0x0018


	//----- nvinfo : EIATTR_PARAM_CBANK
	.align		4
        /*0054*/ 	.byte	0x04, 0x0a
        /*0056*/ 	.short	(.L_37 - .L_36)
	.align		4
.L_36:
        /*0058*/ 	.word	index@(.nv.constant0._Z17elmatmult_genericPfS_S_)
        /*005c*/ 	.short	0x0380
        /*005e*/ 	.short	0x0018


	//----- nvinfo : EIATTR_SW_WAR
	.align		4
.L_37:
        /*0060*/ 	.byte	0x04, 0x36
        /*0062*/ 	.short	(.L_39 - .L_38)
.L_38:
        /*0064*/ 	.word	0x00000008
.L_39:


//--------------------- .nv.callgraph             --------------------------
	.section	.nv.callgraph,"",@"SHT_CUDA_CALLGRAPH"
	.align	4
	.sectionentsize	8
	.align		4
        /*0000*/ 	.word	0x00000000
	.align		4
        /*0004*/ 	.word	0xffffffff
	.align		4
        /*0008*/ 	.word	0x00000000
	.align		4
        /*000c*/ 	.word	0xfffffffe
	.align		4
        /*0010*/ 	.word	0x00000000
	.align		4
        /*0014*/ 	.word	0xfffffffd
	.align		4
        /*0018*/ 	.word	0x00000000
	.align		4
        /*001c*/ 	.word	0xfffffffc


//--------------------- .text._Z16elmatdiv_genericPfS_S_ --------------------------
	.section	.text._Z16elmatdiv_genericPfS_S_,"ax",@progbits
	.align	128
        .global         _Z16elmatdiv_genericPfS_S_
        .type           _Z16elmatdiv_genericPfS_S_,@function
        .size           _Z16elmatdiv_genericPfS_S_,(.L_x_2 - _Z16elmatdiv_genericPfS_S_)
        .other          _Z16elmatdiv_genericPfS_S_,@"STO_CUDA_ENTRY STV_DEFAULT"
_Z16elmatdiv_genericPfS_S_:
.text._Z16elmatdiv_genericPfS_S_:
[----:B------:R-:W-:Y:S01]  /*0000*/  LDC R1, c[0x0][0x37c] ;  /* 0x0000df00ff017b82 */ /* 0x000fe20000000800 */
[----:B------:R-:W-:Y:S05]  /*0010*/  EXIT ;  /* 0x000000000000794d */ /* 0x000fea0003800000 */
.L_x_0:
[----:B------:R-:W-:-:S00]  /*0020*/  BRA `(.L_x_0) ;  /* 0xfffffffc00fc7947 */ /* 0x000fc0000383ffff */
[----:B------:R-:W-:-:S00]  /*0030*/  NOP ;  /* 0x0000000000007918 */ /* 0x000fc00000000000 */
        /* <DEDUP_REMOVED lines=12> */
.L_x_2:


//--------------------- .text._Z17elmatmult_genericPfS_S_ --------------------------
	.section	.text._Z17elmatmult_genericPfS_S_,"ax",@progbits
	.align	128
        .global         _Z17elmatmult_genericPfS_S_
        .type           _Z17elmatmult_genericPfS_S_,@function
        .size           _Z17elmatmult_genericPfS_S_,(.L_x_3 - _Z17elmatmult_genericPfS_S_)
        .other          _Z17elmatmult_genericPfS_S_,@"STO_CUDA_ENTRY STV_DEFAULT"
_Z17elmatmult_genericPfS_S_:
.text._Z17elmatmult_genericPfS_S_:
[----:B------:R-:W-:Y:S01]  /*0000*/  LDC R1, c[0x0][0x37c] ;  /* 0x0000df00ff017b82 */ /* 0x000fe20000000800 */
[----:B------:R-:W-:Y:S05]  /*0010*/  EXIT ;  /* 0x000000000000794d */ /* 0x000fea0003800000 */
.L_x_1:
        /* <DEDUP_REMOVED lines=14> */
.L_x_3:


//--------------------- .nv.shared.reserved.0     --------------------------
	.section	.nv.shared.reserved.0,"aw",@nobits
	.weak		__nv_reservedSMEM_offset_0_alias
	.size		__nv_reservedSMEM_offset_0_alias, 0, 64
	.other		__nv_reservedSMEM_offset_0_alias,@"STO_CUDA_RESERVED_SHARED STV_DEFAULT"
__nv_reservedSMEM_offset_0_alias:
	.zero		0
	.zero		64


//--------------------- .nv.constant0._Z16elmatdiv_genericPfS_S_ --------------------------
	.section	.nv.constant0._Z16elmatdiv_genericPfS_S_,"a",@progbits
	.sectionflags	@""
	.align	4
.nv.constant0._Z16elmatdiv_genericPfS_S_:
	.zero		920


//--------------------- .nv.constant0._Z17elmatmult_genericPfS_S_ --------------------------
	.section	.nv.constant0._Z17elmatmult_genericPfS_S_,"a",@progbits
	.sectionflags	@""
	.align	4
.nv.constant0._Z17elmatmult_genericPfS_S_:
	.zero		920


//--------------------- SYMBOLS --------------------------

	.type		.nv.reservedSmem.offset0,@object
	.size		.nv.reservedSmem.offset0,0x4
